//
// Generated by NVIDIA NVVM Compiler
//
// Compiler Build ID: CL-36424714
// Cuda compilation tools, release 13.0, V13.0.88
// Based on NVVM 20.0.0
//

.version 9.0
.target sm_100
.address_size 64

	// .globl	_Z11TrainTicketiiP7RequestP5TrainPiS3_

.visible .entry _Z11TrainTicketiiP7RequestP5TrainPiS3_(
	.param .u32 _Z11TrainTicketiiP7RequestP5TrainPiS3__param_0,
	.param .u32 _Z11TrainTicketiiP7RequestP5TrainPiS3__param_1,
	.param .u64 .ptr .align 1 _Z11TrainTicketiiP7RequestP5TrainPiS3__param_2,
	.param .u64 .ptr .align 1 _Z11TrainTicketiiP7RequestP5TrainPiS3__param_3,
	.param .u64 .ptr .align 1 _Z11TrainTicketiiP7RequestP5TrainPiS3__param_4,
	.param .u64 .ptr .align 1 _Z11TrainTicketiiP7RequestP5TrainPiS3__param_5
)
{
	.reg .pred 	%p<11>;
	.reg .b32 	%r<40>;
	.reg .b64 	%rd<25>;

	ld.param.u32 	%r17, [_Z11TrainTicketiiP7RequestP5TrainPiS3__param_0];
	ld.param.u32 	%r16, [_Z11TrainTicketiiP7RequestP5TrainPiS3__param_1];
	ld.param.u64 	%rd6, [_Z11TrainTicketiiP7RequestP5TrainPiS3__param_2];
	ld.param.u64 	%rd7, [_Z11TrainTicketiiP7RequestP5TrainPiS3__param_3];
	ld.param.u64 	%rd8, [_Z11TrainTicketiiP7RequestP5TrainPiS3__param_4];
	ld.param.u64 	%rd9, [_Z11TrainTicketiiP7RequestP5TrainPiS3__param_5];
	cvta.to.global.u64 	%rd1, %rd8;
	cvta.to.global.u64 	%rd2, %rd9;
	mov.u32 	%r18, %ctaid.x;
	mov.u32 	%r19, %ctaid.y;
	mad.lo.s32 	%r1, %r18, 1000, %r19;
	mov.u32 	%r2, %tid.x;
	setp.ge.s32 	%p1, %r1, %r17;
	@%p1 bra 	$L__BB0_14;
	cvta.to.global.u64 	%rd10, %rd7;
	mul.wide.s32 	%rd11, %r1, 24;
	add.s64 	%rd3, %rd10, %rd11;
	ld.global.u32 	%r20, [%rd3];
	setp.ge.s32 	%p2, %r2, %r20;
	@%p2 bra 	$L__BB0_14;
	ld.global.u32 	%r3, [%rd3+4];
	mad.lo.s32 	%r21, %r1, 25, %r2;
	mul.lo.s32 	%r4, %r21, 51;
	setp.lt.s32 	%p3, %r16, 1;
	@%p3 bra 	$L__BB0_14;
	cvta.to.global.u64 	%rd4, %rd6;
	mov.b32 	%r37, 0;
	mul.wide.u32 	%rd15, %r2, 4;
$L__BB0_4:
	mul.wide.u32 	%rd12, %r37, 20;
	add.s64 	%rd5, %rd4, %rd12;
	ld.global.u32 	%r23, [%rd5];
	setp.ne.s32 	%p4, %r23, %r1;
	@%p4 bra 	$L__BB0_13;
	ld.global.u32 	%r24, [%rd5+4];
	setp.ne.s32 	%p5, %r24, %r2;
	@%p5 bra 	$L__BB0_13;
	ld.global.u32 	%r25, [%rd5+8];
	sub.s32 	%r39, %r25, %r3;
	ld.global.u32 	%r7, [%rd5+12];
	setp.ge.s32 	%p6, %r25, %r7;
	@%p6 bra 	$L__BB0_12;
	ld.global.u32 	%r8, [%rd5+16];
	ld.global.u64 	%rd13, [%rd3+16];
	cvta.to.global.u64 	%rd14, %rd13;
	add.s64 	%rd16, %rd14, %rd15;
	ld.global.u32 	%r9, [%rd16];
	sub.s32 	%r10, %r7, %r3;
	mov.u32 	%r38, %r39;
	bra.uni 	$L__BB0_9;
$L__BB0_8:
	add.s32 	%r38, %r38, 1;
	setp.ge.s32 	%p8, %r38, %r10;
	@%p8 bra 	$L__BB0_11;
$L__BB0_9:
	add.s32 	%r26, %r38, %r4;
	mul.wide.s32 	%rd17, %r26, 4;
	add.s64 	%rd18, %rd2, %rd17;
	ld.global.u32 	%r27, [%rd18];
	add.s32 	%r28, %r8, %r27;
	setp.le.s32 	%p7, %r28, %r9;
	@%p7 bra 	$L__BB0_8;
	mul.wide.u32 	%rd23, %r37, 4;
	add.s64 	%rd24, %rd1, %rd23;
	mov.b32 	%r36, 0;
	st.global.u32 	[%rd24], %r36;
	bra.uni 	$L__BB0_13;
$L__BB0_11:
	ld.global.u32 	%r29, [%rd5+16];
	add.s32 	%r30, %r39, %r4;
	mul.wide.s32 	%rd19, %r30, 4;
	add.s64 	%rd20, %rd2, %rd19;
	ld.global.u32 	%r31, [%rd20];
	add.s32 	%r32, %r31, %r29;
	st.global.u32 	[%rd20], %r32;
	add.s32 	%r39, %r39, 1;
	ld.global.u32 	%r33, [%rd5+12];
	sub.s32 	%r34, %r33, %r3;
	setp.lt.s32 	%p9, %r39, %r34;
	@%p9 bra 	$L__BB0_11;
$L__BB0_12:
	mul.wide.u32 	%rd21, %r37, 4;
	add.s64 	%rd22, %rd1, %rd21;
	mov.b32 	%r35, 1;
	st.global.u32 	[%rd22], %r35;
$L__BB0_13:
	add.s32 	%r37, %r37, 1;
	setp.ne.s32 	%p10, %r37, %r16;
	@%p10 bra 	$L__BB0_4;
$L__BB0_14:
	ret;

}


// ===== COMPILED SASS (sm_100) =====

	.target	sm_100

	.elftype	@"ET_EXEC"


//--------------------- .note.nv.tkinfo           --------------------------
	.section	.note.nv.tkinfo,"",@"SHT_NOTE"
	.sectionflags	@"SHF_NOTE_NV_TKINFO"
	.tkinfo
        /*0018*/ 	.word	0x00000002
        /*0030*/ 	.string	""
        /*0030*/ 	.string	"ptxas"
        /*0030*/ 	.string	"Cuda compilation tools, release 13.0, V13.0.88"
        /*0030*/ 	.string	"Build cuda_13.0.r13.0/compiler.36424714_0"
        /*0030*/ 	.string	"-arch sm_100 -m 64 "



//--------------------- .note.nv.cuinfo           --------------------------
	.section	.note.nv.cuinfo,"",@"SHT_NOTE"
	.sectionflags	@"SHF_NOTE_NV_CUINFO"
        /*0018*/ 	.short	0x0002
        /*001a*/ 	.short	0x0064
        /*001c*/ 	.short	0x0082
	.zero		2


//--------------------- .nv.info                  --------------------------
	.section	.nv.info,"",@"SHT_CUDA_INFO"
	.align	4


	//----- nvinfo : EIATTR_REGCOUNT
	.align		4
        /*0000*/ 	.byte	0x04, 0x2f
        /*0002*/ 	.short	(.L_1 - .L_0)
	.align		4
.L_0:
        /*0004*/ 	.word	index@(_Z11TrainTicketiiP7RequestP5TrainPiS3_)
        /*0008*/ 	.word	0x00000018


	//----- nvinfo : EIATTR_FRAME_SIZE
	.align		4
.L_1:
        /*000c*/ 	.byte	0x04, 0x11
        /*000e*/ 	.short	(.L_3 - .L_2)
	.align		4
.L_2:
        /*0010*/ 	.word	index@(_Z11TrainTicketiiP7RequestP5TrainPiS3_)
        /*0014*/ 	.word	0x00000000


	//----- nvinfo : EIATTR_MIN_STACK_SIZE
	.align		4
.L_3:
        /*0018*/ 	.byte	0x04, 0x12
        /*001a*/ 	.short	(.L_5 - .L_4)
	.align		4
.L_4:
        /*001c*/ 	.word	index@(_Z11TrainTicketiiP7RequestP5TrainPiS3_)
        /*0020*/ 	.word	0x00000000
.L_5:


//--------------------- .nv.compat                --------------------------
	.section	.nv.compat,"",@"SHT_CUDA_COMPAT_INFO"
	.align	4
        /*0000*/ 	.byte	0x02, 0x09, 0x00, 0x00, 0x02, 0x02, 0x01, 0x00, 0x02, 0x05, 0x05, 0x00, 0x03, 0x07, 0x01, 0x01
        /*0010*/ 	.byte	0x02, 0x03, 0x00, 0x00, 0x02, 0x06, 0x01, 0x00, 0x04, 0x0b, 0x08, 0x00, 0x09, 0x00, 0x00, 0x00
        /*0020*/ 	.byte	0x00, 0x00, 0x00, 0x00


//--------------------- .nv.info._Z11TrainTicketiiP7RequestP5TrainPiS3_ --------------------------
	.section	.nv.info._Z11TrainTicketiiP7RequestP5TrainPiS3_,"",@"SHT_CUDA_INFO"
	.sectionflags	@""
	.align	4


	//----- nvinfo : EIATTR_CUDA_API_VERSION
	.align		4
        /*0000*/ 	.byte	0x04, 0x37
        /*0002*/ 	.short	(.L_7 - .L_6)
.L_6:
        /*0004*/ 	.word	0x00000082


	//----- nvinfo : EIATTR_KPARAM_INFO
	.align		4
.L_7:
        /*0008*/ 	.byte	0x04, 0x17
        /*000a*/ 	.short	(.L_9 - .L_8)
.L_8:
        /*000c*/ 	.word	0x00000000
        /*0010*/ 	.short	0x0005
        /*0012*/ 	.short	0x0020
        /*0014*/ 	.byte	0x00, 0xf5, 0x21, 0x00


	//----- nvinfo : EIATTR_KPARAM_INFO
	.align		4
.L_9:
        /*0018*/ 	.byte	0x04, 0x17
        /*001a*/ 	.short	(.L_11 - .L_10)
.L_10:
        /*001c*/ 	.word	0x00000000
        /*0020*/ 	.short	0x0004
        /*0022*/ 	.short	0x0018
        /*0024*/ 	.byte	0x00, 0xf5, 0x21, 0x00


	//----- nvinfo : EIATTR_KPARAM_INFO
	.align		4
.L_11:
        /*0028*/ 	.byte	0x04, 0x17
        /*002a*/ 	.short	(.L_13 - .L_12)
.L_12:
        /*002c*/ 	.word	0x00000000
        /*0030*/ 	.short	0x0003
        /*0032*/ 	.short	0x0010
        /*0034*/ 	.byte	0x00, 0xf5, 0x21, 0x00


	//----- nvinfo : EIATTR_KPARAM_INFO
	.align		4
.L_13:
        /*0038*/ 	.byte	0x04, 0x17
        /*003a*/ 	.short	(.L_15 - .L_14)
.L_14:
        /*003c*/ 	.word	0x00000000
        /*0040*/ 	.short	0x0002
        /*0042*/ 	.short	0x0008
        /*0044*/ 	.byte	0x00, 0xf5, 0x21, 0x00


	//----- nvinfo : EIATTR_KPARAM_INFO
	.align		4
.L_15:
        /*0048*/ 	.byte	0x04, 0x17
        /*004a*/ 	.short	(.L_17 - .L_16)
.L_16:
        /*004c*/ 	.word	0x00000000
        /*0050*/ 	.short	0x0001
        /*0052*/ 	.short	0x0004
        /*0054*/ 	.byte	0x00, 0xf0, 0x11, 0x00


	//----- nvinfo : EIATTR_KPARAM_INFO
	.align		4
.L_17:
        /*0058*/ 	.byte	0x04, 0x17
        /*005a*/ 	.short	(.L_19 - .L_18)
.L_18:
        /*005c*/ 	.word	0x00000000
        /*0060*/ 	.short	0x0000
        /*0062*/ 	.short	0x0000
        /*0064*/ 	.byte	0x00, 0xf0, 0x11, 0x00


	//----- nvinfo : EIATTR_SPARSE_MMA_MASK
	.align		4
.L_19:
        /*0068*/ 	.byte	0x03, 0x50
        /*006a*/ 	.short	0x0000


	//----- nvinfo : EIATTR_MAXREG_COUNT
	.align		4
        /*006c*/ 	.byte	0x03, 0x1b
        /*006e*/ 	.short	0x00ff


	//----- nvinfo : EIATTR_MERCURY_ISA_VERSION
	.align		4
        /*0070*/ 	.byte	0x03, 0x5f
        /*0072*/ 	.short	0x0101


	//----- nvinfo : EIATTR_VRC_CTA_INIT_COUNT
	.align		4
        /*0074*/ 	.byte	0x02, 0x4a
	.zero		1
	.zero		1


	//----- nvinfo : EIATTR_EXIT_INSTR_OFFSETS
	.align		4
        /*0078*/ 	.byte	0x04, 0x1c
        /*007a*/ 	.short	(.L_21 - .L_20)


	//   ....[0]....
.L_20:
        /*007c*/ 	.word	0x00000060


	//   ....[1]....
        /*0080*/ 	.word	0x000000d0


	//   ....[2]....
        /*0084*/ 	.word	0x00000100


	//   ....[3]....
        /*0088*/ 	.word	0x000004f0


	//----- nvinfo : EIATTR_CRS_STACK_SIZE
	.align		4
.L_21:
        /*008c*/ 	.byte	0x04, 0x1e
        /*008e*/ 	.short	(.L_23 - .L_22)
.L_22:
        /*0090*/ 	.word	0x00000000


	//----- nvinfo : EIATTR_CBANK_PARAM_SIZE
	.align		4
.L_23:
        /*0094*/ 	.byte	0x03, 0x19
        /*0096*/ 	.short	0x0028


	//----- nvinfo : EIATTR_PARAM_CBANK
	.align		4
        /*0098*/ 	.byte	0x04, 0x0a
        /*009a*/ 	.short	(.L_25 - .L_24)
	.align		4
.L_24:
        /*009c*/ 	.word	index@(.nv.constant0._Z11TrainTicketiiP7RequestP5TrainPiS3_)
        /*00a0*/ 	.short	0x0380
        /*00a2*/ 	.short	0x0028


	//----- nvinfo : EIATTR_SW_WAR
	.align		4
.L_25:
        /*00a4*/ 	.byte	0x04, 0x36
        /*00a6*/ 	.short	(.L_27 - .L_26)
.L_26:
        /*00a8*/ 	.word	0x00000008
.L_27:


//--------------------- .nv.callgraph             --------------------------
	.section	.nv.callgraph,"",@"SHT_CUDA_CALLGRAPH"
	.align	4
	.sectionentsize	8
	.align		4
        /*0000*/ 	.word	0x00000000
	.align		4
        /*0004*/ 	.word	0xffffffff
	.align		4
        /*0008*/ 	.word	0x00000000
	.align		4
        /*000c*/ 	.word	0xfffffffe
	.align		4
        /*0010*/ 	.word	0x00000000
	.align		4
        /*0014*/ 	.word	0xfffffffd
	.align		4
        /*0018*/ 	.word	0x00000000
	.align		4
        /*001c*/ 	.word	0xfffffffc


//--------------------- .text._Z11TrainTicketiiP7RequestP5TrainPiS3_ --------------------------
	.section	.text._Z11TrainTicketiiP7RequestP5TrainPiS3_,"ax",@progbits
	.align	128
        .global         _Z11TrainTicketiiP7RequestP5TrainPiS3_
        .type           _Z11TrainTicketiiP7RequestP5TrainPiS3_,@function
        .size           _Z11TrainTicketiiP7RequestP5TrainPiS3_,(.L_x_9 - _Z11TrainTicketiiP7RequestP5TrainPiS3_)
        .other          _Z11TrainTicketiiP7RequestP5TrainPiS3_,@"STO_CUDA_ENTRY STV_DEFAULT"
_Z11TrainTicketiiP7RequestP5TrainPiS3_:
.text._Z11TrainTicketiiP7RequestP5TrainPiS3_:
[----:B------:R-:W-:Y:S01]  /*0000*/  LDC R1, c[0x0][0x37c] ;  /* 0x0000df00ff017b82 */ /* 0x000fe20000000800 */
[----:B------:R-:W0:Y:S01]  /*0010*/  S2R R0, SR_CTAID.X ;  /* 0x0000000000007919 */ /* 0x000e220000002500 */
[----:B------:R-:W1:Y:S01]  /*0020*/  LDCU UR4, c[0x0][0x380] ;  /* 0x00007000ff0477ac */ /* 0x000e620008000800 */
[----:B------:R-:W0:Y:S02]  /*0030*/  S2R R3, SR_CTAID.Y ;  /* 0x0000000000037919 */ /* 0x000e240000002600 */
[----:B0-----:R-:W-:-:S05]  /*0040*/  IMAD R0, R0, 0x3e8, R3 ;  /* 0x000003e800007824 */ /* 0x001fca00078e0203 */
[----:B-1----:R-:W-:-:S13]  /*0050*/  ISETP.GE.AND P0, PT, R0, UR4, PT ;  /* 0x0000000400007c0c */ /* 0x002fda000bf06270 */
[----:B------:R-:W-:Y:S05]  /*0060*/  @P0 EXIT ;  /* 0x000000000000094d */ /* 0x000fea0003800000 */
[----:B------:R-:W0:Y:S01]  /*0070*/  LDC.64 R2, c[0x0][0x390] ;  /* 0x0000e400ff027b82 */ /* 0x000e220000000a00 */
[----:B------:R-:W1:Y:S01]  /*0080*/  LDCU.64 UR4, c[0x0][0x358] ;  /* 0x00006b00ff0477ac */ /* 0x000e620008000a00 */
[----:B0-----:R-:W-:-:S05]  /*0090*/  IMAD.WIDE R2, R0, 0x18, R2 ;  /* 0x0000001800027825 */ /* 0x001fca00078e0202 */
[----:B-1----:R-:W2:Y:S01]  /*00a0*/  LDG.E R4, desc[UR4][R2.64] ;  /* 0x0000000402047981 */ /* 0x002ea2000c1e1900 */
[----:B------:R-:W2:Y:S02]  /*00b0*/  S2R R5, SR_TID.X ;  /* 0x0000000000057919 */ /* 0x000ea40000002100 */
[----:B--2---:R-:W-:-:S13]  /*00c0*/  ISETP.GE.AND P0, PT, R5, R4, PT ;  /* 0x000000040500720c */ /* 0x004fda0003f06270 */
[----:B------:R-:W-:Y:S05]  /*00d0*/  @P0 EXIT ;  /* 0x000000000000094d */ /* 0x000fea0003800000 */
[----:B------:R-:W0:Y:S02]  /*00e0*/  LDC R4, c[0x0][0x384] ;  /* 0x0000e100ff047b82 */ /* 0x000e240000000800 */
[----:B0-----:R-:W-:-:S13]  /*00f0*/  ISETP.GE.AND P0, PT, R4, 0x1, PT ;  /* 0x000000010400780c */ /* 0x001fda0003f06270 */
[----:B------:R-:W-:Y:S05]  /*0100*/  @!P0 EXIT ;  /* 0x000000000000894d */ /* 0x000fea0003800000 */
[----:B------:R0:W5:Y:S01]  /*0110*/  LDG.E R4, desc[UR4][R2.64+0x4] ;  /* 0x0000040402047981 */ /* 0x000162000c1e1900 */
[----:B------:R-:W-:Y:S02]  /*0120*/  HFMA2 R7, -RZ, RZ, 0, 0 ;  /* 0x00000000ff077431 */ /* 0x000fe400000001ff */
[----:B------:R-:W-:-:S07]  /*0130*/  IMAD R6, R0, 0x19, R5 ;  /* 0x0000001900067824 */ /* 0x000fce00078e0205 */
.L_x_7:
[----:B-12---:R-:W1:Y:S02]  /*0140*/  LDC.64 R8, c[0x0][0x388] ;  /* 0x0000e200ff087b82 */ /* 0x006e640000000a00 */
[----:B-1----:R-:W-:-:S05]  /*0150*/  IMAD.WIDE.U32 R8, R7, 0x14, R8 ;  /* 0x0000001407087825 */ /* 0x002fca00078e0008 */
[----:B------:R-:W2:Y:S02]  /*0160*/  LDG.E R11, desc[UR4][R8.64] ;  /* 0x00000004080b7981 */ /* 0x000ea4000c1e1900 */
[----:B--2---:R-:W-:-:S13]  /*0170*/  ISETP.NE.AND P0, PT, R11, R0, PT ;  /* 0x000000000b00720c */ /* 0x004fda0003f05270 */
[----:B------:R-:W-:Y:S05]  /*0180*/  @P0 BRA `(.L_x_0) ;  /* 0x0000000000c80947 */ /* 0x000fea0003800000 */
[----:B------:R-:W2:Y:S01]  /*0190*/  LDG.E R10, desc[UR4][R8.64+0x4] ;  /* 0x00000404080a7981 */ /* 0x000ea2000c1e1900 */
[----:B------:R-:W-:Y:S01]  /*01a0*/  BSSY.RECONVERGENT B0, `(.L_x_0) ;  /* 0x0000030000007945 */ /* 0x000fe20003800200 */
[----:B--2---:R-:W-:-:S13]  /*01b0*/  ISETP.NE.AND P0, PT, R10, R5, PT ;  /* 0x000000050a00720c */ /* 0x004fda0003f05270 */
[----:B------:R-:W-:Y:S05]  /*01c0*/  @P0 BRA `(.L_x_1) ;  /* 0x0000000000b40947 */ /* 0x000fea0003800000 */
[----:B------:R-:W2:Y:S04]  /*01d0*/  LDG.E R13, desc[UR4][R8.64+0x8] ;  /* 0x00000804080d7981 */ /* 0x000ea8000c1e1900 */
[----:B------:R-:W2:Y:S02]  /*01e0*/  LDG.E R16, desc[UR4][R8.64+0xc] ;  /* 0x00000c0408107981 */ /* 0x000ea4000c1e1900 */
[----:B--2---:R-:W-:-:S13]  /*01f0*/  ISETP.GE.AND P0, PT, R13, R16, PT ;  /* 0x000000100d00720c */ /* 0x004fda0003f06270 */
[----:B------:R-:W-:Y:S05]  /*0200*/  @P0 BRA `(.L_x_2) ;  /* 0x0000000000840947 */ /* 0x000fea0003800000 */
[----:B------:R-:W2:Y:S04]  /*0210*/  LDG.E.64 R10, desc[UR4][R2.64+0x10] ;  /* 0x00001004020a7981 */ /* 0x000ea8000c1e1b00 */
[----:B------:R1:W5:Y:S01]  /*0220*/  LDG.E R21, desc[UR4][R8.64+0x10] ;  /* 0x0000100408157981 */ /* 0x000362000c1e1900 */
[----:B--2---:R-:W-:Y:S02]  /*0230*/  IMAD.WIDE.U32 R14, R5, 0x4, R10 ;  /* 0x00000004050e7825 */ /* 0x004fe400078e000a */
[----:B------:R-:W2:Y:S03]  /*0240*/  LDC.64 R10, c[0x0][0x3a0] ;  /* 0x0000e800ff0a7b82 */ /* 0x000ea60000000a00 */
[----:B------:R1:W5:Y:S02]  /*0250*/  LDG.E R12, desc[UR4][R14.64] ;  /* 0x000000040e0c7981 */ /* 0x000364000c1e1900 */
[----:B-----5:R-:W-:Y:S01]  /*0260*/  IADD3 R13, PT, PT, -R4, R13, RZ ;  /* 0x0000000d040d7210 */ /* 0x020fe20007ffe1ff */
[----:B------:R-:W-:Y:S01]  /*0270*/  BSSY.RELIABLE B1, `(.L_x_3) ;  /* 0x000000d000017945 */ /* 0x000fe20003800100 */
[----:B------:R-:W-:-:S02]  /*0280*/  IMAD.IADD R16, R16, 0x1, -R4 ;  /* 0x0000000110107824 */ /* 0x000fc400078e0a04 */
[----:B------:R-:W-:-:S07]  /*0290*/  MOV R17, R13 ;  /* 0x0000000d00117202 */ /* 0x000fce0000000f00 */
.L_x_5:
[----:B-1----:R-:W-:-:S04]  /*02a0*/  IMAD R15, R6, 0x33, R17 ;  /* 0x00000033060f7824 */ /* 0x002fc800078e0211 */
[----:B--2---:R-:W-:-:S06]  /*02b0*/  IMAD.WIDE R14, R15, 0x4, R10 ;  /* 0x000000040f0e7825 */ /* 0x004fcc00078e020a */
[----:B------:R-:W2:Y:S02]  /*02c0*/  LDG.E R14, desc[UR4][R14.64] ;  /* 0x000000040e0e7981 */ /* 0x000ea4000c1e1900 */
[----:B--2---:R-:W-:-:S05]  /*02d0*/  IMAD.IADD R19, R21, 0x1, R14 ;  /* 0x0000000115137824 */ /* 0x004fca00078e020e */
[----:B------:R-:W-:-:S13]  /*02e0*/  ISETP.GT.AND P0, PT, R19, R12, PT ;  /* 0x0000000c1300720c */ /* 0x000fda0003f04270 */
[----:B------:R-:W-:Y:S05]  /*02f0*/  @P0 BREAK.RELIABLE B1 ;  /* 0x0000000000010942 */ /* 0x000fea0003800100 */
[----:B------:R-:W-:Y:S05]  /*0300*/  @P0 BRA `(.L_x_4) ;  /* 0x0000000000580947 */ /* 0x000fea0003800000 */
[----:B------:R-:W-:-:S04]  /*0310*/  IADD3 R17, PT, PT, R17, 0x1, RZ ;  /* 0x0000000111117810 */ /* 0x000fc80007ffe0ff */
[----:B------:R-:W-:-:S13]  /*0320*/  ISETP.GE.AND P0, PT, R17, R16, PT ;  /* 0x000000101100720c */ /* 0x000fda0003f06270 */
[----:B------:R-:W-:Y:S05]  /*0330*/  @!P0 BRA `(.L_x_5) ;  /* 0xfffffffc00d88947 */ /* 0x000fea000383ffff */
[----:B------:R-:W-:Y:S05]  /*0340*/  BSYNC.RELIABLE B1 ;  /* 0x0000000000017941 */ /* 0x000fea0003800100 */
.L_x_3:
[----:B------:R-:W-:Y:S01]  /*0350*/  BSSY.RECONVERGENT B1, `(.L_x_2) ;  /* 0x000000c000017945 */ /* 0x000fe20003800200 */
.L_x_6:
[----:B------:R-:W-:Y:S01]  /*0360*/  IMAD R15, R6, 0x33, R13 ;  /* 0x00000033060f7824 */ /* 0x000fe200078e020d */
[----:B------:R-:W2:Y:S03]  /*0370*/  LDG.E R12, desc[UR4][R8.64+0x10] ;  /* 0x00001004080c7981 */ /* 0x000ea6000c1e1900 */
[----:B------:R-:W-:-:S05]  /*0380*/  IMAD.WIDE R14, R15, 0x4, R10 ;  /* 0x000000040f0e7825 */ /* 0x000fca00078e020a */
[----:B------:R-:W2:Y:S02]  /*0390*/  LDG.E R17, desc[UR4][R14.64] ;  /* 0x000000040e117981 */ /* 0x000ea4000c1e1900 */
[----:B--2---:R-:W-:-:S05]  /*03a0*/  IMAD.IADD R17, R12, 0x1, R17 ;  /* 0x000000010c117824 */ /* 0x004fca00078e0211 */
[----:B------:R1:W-:Y:S04]  /*03b0*/  STG.E desc[UR4][R14.64], R17 ;  /* 0x000000110e007986 */ /* 0x0003e8000c101904 */
[----:B------:R-:W2:Y:S01]  /*03c0*/  LDG.E R19, desc[UR4][R8.64+0xc] ;  /* 0x00000c0408137981 */ /* 0x000ea2000c1e1900 */
[----:B------:R-:W-:Y:S01]  /*03d0*/  IADD3 R13, PT, PT, R13, 0x1, RZ ;  /* 0x000000010d0d7810 */ /* 0x000fe20007ffe0ff */
[----:B--2---:R-:W-:-:S05]  /*03e0*/  IMAD.IADD R12, R19, 0x1, -R4 ;  /* 0x00000001130c7824 */ /* 0x004fca00078e0a04 */
[----:B------:R-:W-:-:S13]  /*03f0*/  ISETP.GE.AND P0, PT, R13, R12, PT ;  /* 0x0000000c0d00720c */ /* 0x000fda0003f06270 */
[----:B-1----:R-:W-:Y:S05]  /*0400*/  @!P0 BRA `(.L_x_6) ;  /* 0xfffffffc00d48947 */ /* 0x002fea000383ffff */
[----:B------:R-:W-:Y:S05]  /*0410*/  BSYNC.RECONVERGENT B1 ;  /* 0x0000000000017941 */ /* 0x000fea0003800200 */
.L_x_2:
[----:B------:R-:W1:Y:S01]  /*0420*/  LDC.64 R8, c[0x0][0x398] ;  /* 0x0000e600ff087b82 */ /* 0x000e620000000a00 */
[----:B------:R-:W-:Y:S02]  /*0430*/  HFMA2 R11, -RZ, RZ, 0, 5.9604644775390625e-08 ;  /* 0x00000001ff0b7431 */ /* 0x000fe400000001ff */
[----:B-1----:R-:W-:-:S05]  /*0440*/  IMAD.WIDE.U32 R8, R7, 0x4, R8 ;  /* 0x0000000407087825 */ /* 0x002fca00078e0008 */
[----:B------:R1:W-:Y:S01]  /*0450*/  STG.E desc[UR4][R8.64], R11 ;  /* 0x0000000b08007986 */ /* 0x0003e2000c101904 */
[----:B------:R-:W-:Y:S05]  /*0460*/  BRA `(.L_x_1) ;  /* 0x00000000000c7947 */ /* 0x000fea0003800000 */
.L_x_4:
[----:B------:R-:W1:Y:S02]  /*0470*/  LDC.64 R8, c[0x0][0x398] ;  /* 0x0000e600ff087b82 */ /* 0x000e640000000a00 */
[----:B-1----:R-:W-:-:S05]  /*0480*/  IMAD.WIDE.U32 R8, R7, 0x4, R8 ;  /* 0x0000000407087825 */ /* 0x002fca00078e0008 */
[----:B------:R2:W-:Y:S02]  /*0490*/  STG.E desc[UR4][R8.64], RZ ;  /* 0x000000ff08007986 */ /* 0x0005e4000c101904 */
.L_x_1:
[----:B------:R-:W-:Y:S05]  /*04a0*/  BSYNC.RECONVERGENT B0 ;  /* 0x0000000000007941 */ /* 0x000fea0003800200 */
.L_x_0:
[----:B------:R-:W3:Y:S01]  /*04b0*/  LDCU UR6, c[0x0][0x384] ;  /* 0x00007080ff0677ac */ /* 0x000ee20008000800 */
[----:B------:R-:W-:-:S05]  /*04c0*/  VIADD R7, R7, 0x1 ;  /* 0x0000000107077836 */ /* 0x000fca0000000000 */
[----:B---3--:R-:W-:-:S13]  /*04d0*/  ISETP.NE.AND P0, PT, R7, UR6, PT ;  /* 0x0000000607007c0c */ /* 0x008fda000bf05270 */
[----:B------:R-:W-:Y:S05]  /*04e0*/  @P0 BRA `(.L_x_7) ;  /* 0xfffffffc00140947 */ /* 0x000fea000383ffff */
[----:B------:R-:W-:Y:S05]  /*04f0*/  EXIT ;  /* 0x000000000000794d */ /* 0x000fea0003800000 */
.L_x_8:
[----:B------:R-:W-:-:S00]  /*0500*/  BRA `(.L_x_8) ;  /* 0xfffffffc00fc7947 */ /* 0x000fc0000383ffff */
[----:B------:R-:W-:-:S00]  /*0510*/  NOP ;  /* 0x0000000000007918 */ /* 0x000fc00000000000 */
        /* <DEDUP_REMOVED lines=14> */
.L_x_9:


//--------------------- .nv.shared.reserved.0     --------------------------
	.section	.nv.shared.reserved.0,"aw",@nobits
	.weak		__nv_reservedSMEM_offset_0_alias
	.size		__nv_reservedSMEM_offset_0_alias, 0, 64
	.other		__nv_reservedSMEM_offset_0_alias,@"STO_CUDA_RESERVED_SHARED STV_DEFAULT"
__nv_reservedSMEM_offset_0_alias:
	.zero		0
	.zero		64


//--------------------- .nv.constant0._Z11TrainTicketiiP7RequestP5TrainPiS3_ --------------------------
	.section	.nv.constant0._Z11TrainTicketiiP7RequestP5TrainPiS3_,"a",@progbits
	.sectionflags	@""
	.align	4
.nv.constant0._Z11TrainTicketiiP7RequestP5TrainPiS3_:
	.zero		936


//--------------------- SYMBOLS --------------------------

	.type		.nv.reservedSmem.offset0,@object
	.size		.nv.reservedSmem.offset0,0x4
